//
// Generated by NVIDIA NVVM Compiler
//
// Compiler Build ID: CL-36424714
// Cuda compilation tools, release 13.0, V13.0.88
// Based on NVVM 20.0.0
//

.version 9.0
.target sm_100
.address_size 64

	// .globl	scaleVec

.visible .entry scaleVec(
	.param .u64 .ptr .align 1 scaleVec_param_0,
	.param .f32 scaleVec_param_1,
	.param .u32 scaleVec_param_2
)
{
	.reg .pred 	%p<2>;
	.reg .b32 	%r<6>;
	.reg .b32 	%f<4>;
	.reg .b64 	%rd<5>;

	ld.param.u64 	%rd1, [scaleVec_param_0];
	ld.param.f32 	%f1, [scaleVec_param_1];
	ld.param.u32 	%r2, [scaleVec_param_2];
	mov.u32 	%r3, %ctaid.x;
	mov.u32 	%r4, %ntid.x;
	mov.u32 	%r5, %tid.x;
	mad.lo.s32 	%r1, %r3, %r4, %r5;
	setp.ge.s32 	%p1, %r1, %r2;
	@%p1 bra 	$L__BB0_2;
	cvta.to.global.u64 	%rd2, %rd1;
	mul.wide.s32 	%rd3, %r1, 4;
	add.s64 	%rd4, %rd2, %rd3;
	ld.global.f32 	%f2, [%rd4];
	mul.f32 	%f3, %f1, %f2;
	st.global.f32 	[%rd4], %f3;
$L__BB0_2:
	ret;

}


// ===== COMPILED SASS (sm_100) =====

	.target	sm_100

	.elftype	@"ET_EXEC"


//--------------------- .note.nv.tkinfo           --------------------------
	.section	.note.nv.tkinfo,"",@"SHT_NOTE"
	.sectionflags	@"SHF_NOTE_NV_TKINFO"
	.tkinfo
        /*0018*/ 	.word	0x00000002
        /*0030*/ 	.string	""
        /*0030*/ 	.string	"ptxas"
        /*0030*/ 	.string	"Cuda compilation tools, release 13.0, V13.0.88"
        /*0030*/ 	.string	"Build cuda_13.0.r13.0/compiler.36424714_0"
        /*0030*/ 	.string	"-arch sm_100 -m 64 "



//--------------------- .note.nv.cuinfo           --------------------------
	.section	.note.nv.cuinfo,"",@"SHT_NOTE"
	.sectionflags	@"SHF_NOTE_NV_CUINFO"
        /*0018*/ 	.short	0x0002
        /*001a*/ 	.short	0x0064
        /*001c*/ 	.short	0x0082
	.zero		2


//--------------------- .nv.info                  --------------------------
	.section	.nv.info,"",@"SHT_CUDA_INFO"
	.align	4


	//----- nvinfo : EIATTR_REGCOUNT
	.align		4
        /*0000*/ 	.byte	0x04, 0x2f
        /*0002*/ 	.short	(.L_1 - .L_0)
	.align		4
.L_0:
        /*0004*/ 	.word	index@(scaleVec)
        /*0008*/ 	.word	0x00000008


	//----- nvinfo : EIATTR_FRAME_SIZE
	.align		4
.L_1:
        /*000c*/ 	.byte	0x04, 0x11
        /*000e*/ 	.short	(.L_3 - .L_2)
	.align		4
.L_2:
        /*0010*/ 	.word	index@(scaleVec)
        /*0014*/ 	.word	0x00000000


	//----- nvinfo : EIATTR_MIN_STACK_SIZE
	.align		4
.L_3:
        /*0018*/ 	.byte	0x04, 0x12
        /*001a*/ 	.short	(.L_5 - .L_4)
	.align		4
.L_4:
        /*001c*/ 	.word	index@(scaleVec)
        /*0020*/ 	.word	0x00000000
.L_5:


//--------------------- .nv.compat                --------------------------
	.section	.nv.compat,"",@"SHT_CUDA_COMPAT_INFO"
	.align	4
        /*0000*/ 	.byte	0x02, 0x09, 0x00, 0x00, 0x02, 0x02, 0x01, 0x00, 0x02, 0x05, 0x05, 0x00, 0x03, 0x07, 0x01, 0x01
        /*0010*/ 	.byte	0x02, 0x03, 0x00, 0x00, 0x02, 0x06, 0x01, 0x00, 0x04, 0x0b, 0x08, 0x00, 0x09, 0x00, 0x00, 0x00
        /*0020*/ 	.byte	0x00, 0x00, 0x00, 0x00


//--------------------- .nv.info.scaleVec         --------------------------
	.section	.nv.info.scaleVec,"",@"SHT_CUDA_INFO"
	.sectionflags	@""
	.align	4


	//----- nvinfo : EIATTR_CUDA_API_VERSION
	.align		4
        /*0000*/ 	.byte	0x04, 0x37
        /*0002*/ 	.short	(.L_7 - .L_6)
.L_6:
        /*0004*/ 	.word	0x00000082


	//----- nvinfo : EIATTR_KPARAM_INFO
	.align		4
.L_7:
        /*0008*/ 	.byte	0x04, 0x17
        /*000a*/ 	.short	(.L_9 - .L_8)
.L_8:
        /*000c*/ 	.word	0x00000000
        /*0010*/ 	.short	0x0002
        /*0012*/ 	.short	0x000c
        /*0014*/ 	.byte	0x00, 0xf0, 0x11, 0x00


	//----- nvinfo : EIATTR_KPARAM_INFO
	.align		4
.L_9:
        /*0018*/ 	.byte	0x04, 0x17
        /*001a*/ 	.short	(.L_11 - .L_10)
.L_10:
        /*001c*/ 	.word	0x00000000
        /*0020*/ 	.short	0x0001
        /*0022*/ 	.short	0x0008
        /*0024*/ 	.byte	0x00, 0xf0, 0x11, 0x00


	//----- nvinfo : EIATTR_KPARAM_INFO
	.align		4
.L_11:
        /*0028*/ 	.byte	0x04, 0x17
        /*002a*/ 	.short	(.L_13 - .L_12)
.L_12:
        /*002c*/ 	.word	0x00000000
        /*0030*/ 	.short	0x0000
        /*0032*/ 	.short	0x0000
        /*0034*/ 	.byte	0x00, 0xf5, 0x21, 0x00


	//----- nvinfo : EIATTR_SPARSE_MMA_MASK
	.align		4
.L_13:
        /*0038*/ 	.byte	0x03, 0x50
        /*003a*/ 	.short	0x0000


	//----- nvinfo : EIATTR_MAXREG_COUNT
	.align		4
        /*003c*/ 	.byte	0x03, 0x1b
        /*003e*/ 	.short	0x00ff


	//----- nvinfo : EIATTR_MERCURY_ISA_VERSION
	.align		4
        /*0040*/ 	.byte	0x03, 0x5f
        /*0042*/ 	.short	0x0101


	//----- nvinfo : EIATTR_VRC_CTA_INIT_COUNT
	.align		4
        /*0044*/ 	.byte	0x02, 0x4a
	.zero		1
	.zero		1


	//----- nvinfo : EIATTR_EXIT_INSTR_OFFSETS
	.align		4
        /*0048*/ 	.byte	0x04, 0x1c
        /*004a*/ 	.short	(.L_15 - .L_14)


	//   ....[0]....
.L_14:
        /*004c*/ 	.word	0x00000070


	//   ....[1]....
        /*0050*/ 	.word	0x000000f0


	//----- nvinfo : EIATTR_CBANK_PARAM_SIZE
	.align		4
.L_15:
        /*0054*/ 	.byte	0x03, 0x19
        /*0056*/ 	.short	0x0010


	//----- nvinfo : EIATTR_PARAM_CBANK
	.align		4
        /*0058*/ 	.byte	0x04, 0x0a
        /*005a*/ 	.short	(.L_17 - .L_16)
	.align		4
.L_16:
        /*005c*/ 	.word	index@(.nv.constant0.scaleVec)
        /*0060*/ 	.short	0x0380
        /*0062*/ 	.short	0x0010


	//----- nvinfo : EIATTR_SW_WAR
	.align		4
.L_17:
        /*0064*/ 	.byte	0x04, 0x36
        /*0066*/ 	.short	(.L_19 - .L_18)
.L_18:
        /*0068*/ 	.word	0x00000008
.L_19:


//--------------------- .nv.callgraph             --------------------------
	.section	.nv.callgraph,"",@"SHT_CUDA_CALLGRAPH"
	.align	4
	.sectionentsize	8
	.align		4
        /*0000*/ 	.word	0x00000000
	.align		4
        /*0004*/ 	.word	0xffffffff
	.align		4
        /*0008*/ 	.word	0x00000000
	.align		4
        /*000c*/ 	.word	0xfffffffe
	.align		4
        /*0010*/ 	.word	0x00000000
	.align		4
        /*0014*/ 	.word	0xfffffffd
	.align		4
        /*0018*/ 	.word	0x00000000
	.align		4
        /*001c*/ 	.word	0xfffffffc


//--------------------- .text.scaleVec            --------------------------
	.section	.text.scaleVec,"ax",@progbits
	.align	128
        .global         scaleVec
        .type           scaleVec,@function
        .size           scaleVec,(.L_x_1 - scaleVec)
        .other          scaleVec,@"STO_CUDA_ENTRY STV_DEFAULT"
scaleVec:
.text.scaleVec:
[----:B------:R-:W-:Y:S01]  /*0000*/  LDC R1, c[0x0][0x37c] ;  /* 0x0000df00ff017b82 */ /* 0x000fe20000000800 */
[----:B------:R-:W0:Y:S07]  /*0010*/  S2R R0, SR_TID.X ;  /* 0x0000000000007919 */ /* 0x000e2e0000002100 */
[----:B------:R-:W0:Y:S01]  /*0020*/  S2UR UR4, SR_CTAID.X ;  /* 0x00000000000479c3 */ /* 0x000e220000002500 */
[----:B------:R-:W1:Y:S07]  /*0030*/  LDCU UR5, c[0x0][0x38c] ;  /* 0x00007180ff0577ac */ /* 0x000e6e0008000800 */
[----:B------:R-:W0:Y:S02]  /*0040*/  LDC R5, c[0x0][0x360] ;  /* 0x0000d800ff057b82 */ /* 0x000e240000000800 */
[----:B0-----:R-:W-:-:S05]  /*0050*/  IMAD R5, R5, UR4, R0 ;  /* 0x0000000405057c24 */ /* 0x001fca000f8e0200 */
[----:B-1----:R-:W-:-:S13]  /*0060*/  ISETP.GE.AND P0, PT, R5, UR5, PT ;  /* 0x0000000505007c0c */ /* 0x002fda000bf06270 */
[----:B------:R-:W-:Y:S05]  /*0070*/  @P0 EXIT ;  /* 0x000000000000094d */ /* 0x000fea0003800000 */
[----:B------:R-:W0:Y:S01]  /*0080*/  LDC.64 R2, c[0x0][0x380] ;  /* 0x0000e000ff027b82 */ /* 0x000e220000000a00 */
[----:B------:R-:W1:Y:S01]  /*0090*/  LDCU.64 UR4, c[0x0][0x358] ;  /* 0x00006b00ff0477ac */ /* 0x000e620008000a00 */
[----:B------:R-:W2:Y:S01]  /*00a0*/  LDCU UR6, c[0x0][0x388] ;  /* 0x00007100ff0677ac */ /* 0x000ea20008000800 */
[----:B0-----:R-:W-:-:S05]  /*00b0*/  IMAD.WIDE R2, R5, 0x4, R2 ;  /* 0x0000000405027825 */ /* 0x001fca00078e0202 */
[----:B-1----:R-:W2:Y:S02]  /*00c0*/  LDG.E R0, desc[UR4][R2.64] ;  /* 0x0000000402007981 */ /* 0x002ea4000c1e1900 */
[----:B--2---:R-:W-:-:S05]  /*00d0*/  FMUL R5, R0, UR6 ;  /* 0x0000000600057c20 */ /* 0x004fca0008400000 */
[----:B------:R-:W-:Y:S01]  /*00e0*/  STG.E desc[UR4][R2.64], R5 ;  /* 0x0000000502007986 */ /* 0x000fe2000c101904 */
[----:B------:R-:W-:Y:S05]  /*00f0*/  EXIT ;  /* 0x000000000000794d */ /* 0x000fea0003800000 */
.L_x_0:
[----:B------:R-:W-:-:S00]  /*0100*/  BRA `(.L_x_0) ;  /* 0xfffffffc00fc7947 */ /* 0x000fc0000383ffff */
[----:B------:R-:W-:-:S00]  /*0110*/  NOP ;  /* 0x0000000000007918 */ /* 0x000fc00000000000 */
        /* <DEDUP_REMOVED lines=14> */
.L_x_1:


//--------------------- .nv.shared.reserved.0     --------------------------
	.section	.nv.shared.reserved.0,"aw",@nobits
	.weak		__nv_reservedSMEM_offset_0_alias
	.size		__nv_reservedSMEM_offset_0_alias, 0, 64
	.other		__nv_reservedSMEM_offset_0_alias,@"STO_CUDA_RESERVED_SHARED STV_DEFAULT"
__nv_reservedSMEM_offset_0_alias:
	.zero		0
	.zero		64


//--------------------- .nv.constant0.scaleVec    --------------------------
	.section	.nv.constant0.scaleVec,"a",@progbits
	.sectionflags	@""
	.align	4
.nv.constant0.scaleVec:
	.zero		912


//--------------------- SYMBOLS --------------------------

	.type		.nv.reservedSmem.offset0,@object
	.size		.nv.reservedSmem.offset0,0x4
